//
// Generated by NVIDIA NVVM Compiler
//
// Compiler Build ID: CL-36424714
// Cuda compilation tools, release 13.0, V13.0.88
// Based on NVVM 20.0.0
//

.version 9.0
.target sm_100
.address_size 64

	// .globl	_Z13check_epsilonv
.extern .func  (.param .b32 func_retval0) vprintf
(
	.param .b64 vprintf_param_0,
	.param .b64 vprintf_param_1
)
;
.global .align 1 .b8 $str[18] = {70, 80, 51, 50, 32, 101, 112, 115, 105, 108, 111, 110, 58, 32, 37, 101, 10};
.global .align 1 .b8 $str$1[18] = {70, 80, 54, 52, 32, 101, 112, 115, 105, 108, 111, 110, 58, 32, 37, 101, 10};
.global .align 1 .b8 $str$2[31] = {70, 80, 51, 50, 32, 115, 105, 103, 110, 105, 102, 105, 99, 97, 110, 116, 32, 100, 101, 99, 105, 109, 97, 108, 115, 58, 32, 37, 100, 10};
.global .align 1 .b8 $str$3[31] = {70, 80, 54, 52, 32, 115, 105, 103, 110, 105, 102, 105, 99, 97, 110, 116, 32, 100, 101, 99, 105, 109, 97, 108, 115, 58, 32, 37, 100, 10};

.visible .entry _Z13check_epsilonv()
{
	.local .align 8 .b8 	__local_depot0[8];
	.reg .b64 	%SP;
	.reg .b64 	%SPL;
	.reg .b32 	%r<11>;
	.reg .b64 	%rd<13>;

	mov.u64 	%SPL, __local_depot0;
	cvta.local.u64 	%SP, %SPL;
	add.u64 	%rd1, %SP, 0;
	add.u64 	%rd2, %SPL, 0;
	mov.b64 	%rd3, 4503599627370496000;
	st.local.u64 	[%rd2], %rd3;
	mov.u64 	%rd4, $str;
	cvta.global.u64 	%rd5, %rd4;
	{ // callseq 0, 0
	.param .b64 param0;
	st.param.b64 	[param0], %rd5;
	.param .b64 param1;
	st.param.b64 	[param1], %rd1;
	.param .b32 retval0;
	call.uni (retval0), 
	vprintf, 
	(
	param0, 
	param1
	);
	ld.param.b32 	%r1, [retval0];
	} // callseq 0
	mov.b64 	%rd6, 4372995238176751616;
	st.local.u64 	[%rd2], %rd6;
	mov.u64 	%rd7, $str$1;
	cvta.global.u64 	%rd8, %rd7;
	{ // callseq 1, 0
	.param .b64 param0;
	st.param.b64 	[param0], %rd8;
	.param .b64 param1;
	st.param.b64 	[param1], %rd1;
	.param .b32 retval0;
	call.uni (retval0), 
	vprintf, 
	(
	param0, 
	param1
	);
	ld.param.b32 	%r3, [retval0];
	} // callseq 1
	mov.b32 	%r5, 6;
	st.local.u32 	[%rd2], %r5;
	mov.u64 	%rd9, $str$2;
	cvta.global.u64 	%rd10, %rd9;
	{ // callseq 2, 0
	.param .b64 param0;
	st.param.b64 	[param0], %rd10;
	.param .b64 param1;
	st.param.b64 	[param1], %rd1;
	.param .b32 retval0;
	call.uni (retval0), 
	vprintf, 
	(
	param0, 
	param1
	);
	ld.param.b32 	%r6, [retval0];
	} // callseq 2
	mov.b32 	%r8, 15;
	st.local.u32 	[%rd2], %r8;
	mov.u64 	%rd11, $str$3;
	cvta.global.u64 	%rd12, %rd11;
	{ // callseq 3, 0
	.param .b64 param0;
	st.param.b64 	[param0], %rd12;
	.param .b64 param1;
	st.param.b64 	[param1], %rd1;
	.param .b32 retval0;
	call.uni (retval0), 
	vprintf, 
	(
	param0, 
	param1
	);
	ld.param.b32 	%r9, [retval0];
	} // callseq 3
	ret;

}


// ===== COMPILED SASS (sm_100) =====

	.target	sm_100

	.elftype	@"ET_EXEC"


//--------------------- .note.nv.tkinfo           --------------------------
	.section	.note.nv.tkinfo,"",@"SHT_NOTE"
	.sectionflags	@"SHF_NOTE_NV_TKINFO"
	.tkinfo
        /*0018*/ 	.word	0x00000002
        /*0030*/ 	.string	""
        /*0030*/ 	.string	"ptxas"
        /*0030*/ 	.string	"Cuda compilation tools, release 13.0, V13.0.88"
        /*0030*/ 	.string	"Build cuda_13.0.r13.0/compiler.36424714_0"
        /*0030*/ 	.string	"-arch sm_100 -m 64 "



//--------------------- .note.nv.cuinfo           --------------------------
	.section	.note.nv.cuinfo,"",@"SHT_NOTE"
	.sectionflags	@"SHF_NOTE_NV_CUINFO"
        /*0018*/ 	.short	0x0002
        /*001a*/ 	.short	0x0064
        /*001c*/ 	.short	0x0082
	.zero		2


//--------------------- .nv.info                  --------------------------
	.section	.nv.info,"",@"SHT_CUDA_INFO"
	.align	4


	//----- nvinfo : EIATTR_REGCOUNT
	.align		4
        /*0000*/ 	.byte	0x04, 0x2f
        /*0002*/ 	.short	(.L_5 - .L_4)
	.align		4
.L_4:
        /*0004*/ 	.word	index@(_Z13check_epsilonv)
        /*0008*/ 	.word	0x00000018


	//----- nvinfo : EIATTR_FRAME_SIZE
	.align		4
.L_5:
        /*000c*/ 	.byte	0x04, 0x11
        /*000e*/ 	.short	(.L_7 - .L_6)
	.align		4
.L_6:
        /*0010*/ 	.word	index@(_Z13check_epsilonv)
        /*0014*/ 	.word	0x00000008


	//----- nvinfo : EIATTR_MIN_STACK_SIZE
	.align		4
.L_7:
        /*0018*/ 	.byte	0x04, 0x12
        /*001a*/ 	.short	(.L_9 - .L_8)
	.align		4
.L_8:
        /*001c*/ 	.word	index@(_Z13check_epsilonv)
        /*0020*/ 	.word	0x00000008
.L_9:


//--------------------- .nv.compat                --------------------------
	.section	.nv.compat,"",@"SHT_CUDA_COMPAT_INFO"
	.align	4
        /*0000*/ 	.byte	0x02, 0x09, 0x00, 0x00, 0x02, 0x02, 0x01, 0x00, 0x02, 0x05, 0x05, 0x00, 0x03, 0x07, 0x01, 0x01
        /*0010*/ 	.byte	0x02, 0x03, 0x00, 0x00, 0x02, 0x06, 0x01, 0x00, 0x04, 0x0b, 0x08, 0x00, 0x09, 0x00, 0x00, 0x00
        /*0020*/ 	.byte	0x00, 0x00, 0x00, 0x00


//--------------------- .nv.info._Z13check_epsilonv --------------------------
	.section	.nv.info._Z13check_epsilonv,"",@"SHT_CUDA_INFO"
	.sectionflags	@""
	.align	4


	//----- nvinfo : EIATTR_CUDA_API_VERSION
	.align		4
        /*0000*/ 	.byte	0x04, 0x37
        /*0002*/ 	.short	(.L_11 - .L_10)
.L_10:
        /*0004*/ 	.word	0x00000082


	//----- nvinfo : EIATTR_SPARSE_MMA_MASK
	.align		4
.L_11:
        /*0008*/ 	.byte	0x03, 0x50
        /*000a*/ 	.short	0x0000


	//----- nvinfo : EIATTR_MAXREG_COUNT
	.align		4
        /*000c*/ 	.byte	0x03, 0x1b
        /*000e*/ 	.short	0x00ff


	//----- nvinfo : EIATTR_EXTERNS
	.align		4
        /*0010*/ 	.byte	0x04, 0x0f
        /*0012*/ 	.short	(.L_13 - .L_12)


	//   ....[0]....
	.align		4
.L_12:
        /*0014*/ 	.word	index@(vprintf)


	//----- nvinfo : EIATTR_MERCURY_ISA_VERSION
	.align		4
.L_13:
        /*0018*/ 	.byte	0x03, 0x5f
        /*001a*/ 	.short	0x0101


	//----- nvinfo : EIATTR_VRC_CTA_INIT_COUNT
	.align		4
        /*001c*/ 	.byte	0x02, 0x4a
	.zero		1
	.zero		1


	//----- nvinfo : EIATTR_SYSCALL_OFFSETS
	.align		4
        /*0020*/ 	.byte	0x04, 0x46
        /*0022*/ 	.short	(.L_15 - .L_14)


	//   ....[0]....
.L_14:
        /*0024*/ 	.word	0x00000110


	//   ....[1]....
        /*0028*/ 	.word	0x000001c0


	//   ....[2]....
        /*002c*/ 	.word	0x00000260


	//   ....[3]....
        /*0030*/ 	.word	0x00000300


	//----- nvinfo : EIATTR_EXIT_INSTR_OFFSETS
	.align		4
.L_15:
        /*0034*/ 	.byte	0x04, 0x1c
        /*0036*/ 	.short	(.L_17 - .L_16)


	//   ....[0]....
.L_16:
        /*0038*/ 	.word	0x00000310


	//----- nvinfo : EIATTR_SW_WAR
	.align		4
.L_17:
        /*003c*/ 	.byte	0x04, 0x36
        /*003e*/ 	.short	(.L_19 - .L_18)
.L_18:
        /*0040*/ 	.word	0x00000008
.L_19:


//--------------------- .nv.callgraph             --------------------------
	.section	.nv.callgraph,"",@"SHT_CUDA_CALLGRAPH"
	.align	4
	.sectionentsize	8
	.align		4
        /*0000*/ 	.word	0x00000000
	.align		4
        /*0004*/ 	.word	0xffffffff
	.align		4
        /*0008*/ 	.word	index@(_Z13check_epsilonv)
	.align		4
        /*000c*/ 	.word	index@(vprintf)
	.align		4
        /*0010*/ 	.word	0x00000000
	.align		4
        /*0014*/ 	.word	0xfffffffe
	.align		4
        /*0018*/ 	.word	0x00000000
	.align		4
        /*001c*/ 	.word	0xfffffffd
	.align		4
        /*0020*/ 	.word	0x00000000
	.align		4
        /*0024*/ 	.word	0xfffffffc


//--------------------- .nv.constant4             --------------------------
	.section	.nv.constant4,"a",@progbits
	.align	8
	.align		8
.nv.constant4:
        /*0000*/ 	.dword	vprintf
	.align		8
        /*0008*/ 	.dword	$str
	.align		8
        /*0010*/ 	.dword	$str$1
	.align		8
        /*0018*/ 	.dword	$str$2
	.align		8
        /*0020*/ 	.dword	$str$3


//--------------------- .text._Z13check_epsilonv  --------------------------
	.section	.text._Z13check_epsilonv,"ax",@progbits
	.align	128
        .global         _Z13check_epsilonv
        .type           _Z13check_epsilonv,@function
        .size           _Z13check_epsilonv,(.L_x_5 - _Z13check_epsilonv)
        .other          _Z13check_epsilonv,@"STO_CUDA_ENTRY STV_DEFAULT"
_Z13check_epsilonv:
.text._Z13check_epsilonv:
[----:B------:R-:W0:Y:S01]  /*0000*/  LDC R1, c[0x0][0x37c] ;  /* 0x0000df00ff017b82 */ /* 0x000e220000000800 */
[----:B------:R-:W1:Y:S01]  /*0010*/  LDCU UR4, c[0x0][0x2f8] ;  /* 0x00005f00ff0477ac */ /* 0x000e620008000800 */
[----:B------:R-:W-:Y:S02]  /*0020*/  HFMA2 R11, -RZ, RZ, 1.625, 0 ;  /* 0x3e800000ff0b7431 */ /* 0x000fe400000001ff */
[----:B0-----:R-:W-:Y:S01]  /*0030*/  VIADD R1, R1, 0xfffffff8 ;  /* 0xfffffff801017836 */ /* 0x001fe20000000000 */
[----:B------:R-:W-:Y:S01]  /*0040*/  MOV R2, 0x0 ;  /* 0x0000000000027802 */ /* 0x000fe20000000f00 */
[----:B------:R-:W-:Y:S01]  /*0050*/  IMAD.MOV.U32 R10, RZ, RZ, 0x0 ;  /* 0x00000000ff0a7424 */ /* 0x000fe200078e00ff */
[----:B------:R-:W0:Y:S02]  /*0060*/  LDCU UR5, c[0x0][0x2fc] ;  /* 0x00005f80ff0577ac */ /* 0x000e240008000800 */
[----:B------:R2:W3:Y:S02]  /*0070*/  LDC.64 R8, c[0x4][R2] ;  /* 0x0100000002087b82 */ /* 0x0004e40000000a00 */
[----:B------:R2:W-:Y:S01]  /*0080*/  STL.64 [R1], R10 ;  /* 0x0000000a01007387 */ /* 0x0005e20000100a00 */
[----:B------:R-:W4:Y:S01]  /*0090*/  LDCU.64 UR6, c[0x4][0x8] ;  /* 0x01000100ff0677ac */ /* 0x000f220008000a00 */
[----:B-1----:R-:W-:-:S05]  /*00a0*/  IADD3 R17, P0, PT, R1, UR4, RZ ;  /* 0x0000000401117c10 */ /* 0x002fca000ff1e0ff */
[----:B0-----:R-:W-:Y:S02]  /*00b0*/  IMAD.X R16, RZ, RZ, UR5, P0 ;  /* 0x00000005ff107e24 */ /* 0x001fe400080e06ff */
[----:B------:R-:W-:Y:S02]  /*00c0*/  IMAD.MOV.U32 R6, RZ, RZ, R17 ;  /* 0x000000ffff067224 */ /* 0x000fe400078e0011 */
[----:B------:R-:W-:Y:S01]  /*00d0*/  IMAD.MOV.U32 R7, RZ, RZ, R16 ;  /* 0x000000ffff077224 */ /* 0x000fe200078e0010 */
[----:B----4-:R-:W-:Y:S01]  /*00e0*/  MOV R5, UR7 ;  /* 0x0000000700057c02 */ /* 0x010fe20008000f00 */
[----:B--2---:R-:W-:-:S07]  /*00f0*/  IMAD.U32 R4, RZ, RZ, UR6 ;  /* 0x00000006ff047e24 */ /* 0x004fce000f8e00ff */
[----:B------:R-:W-:-:S07]  /*0100*/  LEPC R20, `(.L_x_0) ;  /* 0x000000001014794e */ /* 0x000fce0000000000 */
[----:B---3--:R-:W-:Y:S05]  /*0110*/  CALL.ABS.NOINC R8 ;  /* 0x0000000008007343 */ /* 0x008fea0003c00000 */
.L_x_0:
[----:B------:R-:W-:Y:S02]  /*0120*/  HFMA2 R8, -RZ, RZ, 0, 0 ;  /* 0x00000000ff087431 */ /* 0x000fe400000001ff */
[----:B------:R-:W-:Y:S01]  /*0130*/  IMAD.MOV.U32 R9, RZ, RZ, 0x3cb00000 ;  /* 0x3cb00000ff097424 */ /* 0x000fe200078e00ff */
[----:B------:R0:W1:Y:S01]  /*0140*/  LDC.64 R10, c[0x4][R2] ;  /* 0x01000000020a7b82 */ /* 0x0000620000000a00 */
[----:B------:R-:W2:Y:S01]  /*0150*/  LDCU.64 UR4, c[0x4][0x10] ;  /* 0x01000200ff0477ac */ /* 0x000ea20008000a00 */
[----:B------:R-:W-:Y:S01]  /*0160*/  IMAD.MOV.U32 R6, RZ, RZ, R17 ;  /* 0x000000ffff067224 */ /* 0x000fe200078e0011 */
[----:B------:R-:W-:Y:S01]  /*0170*/  MOV R7, R16 ;  /* 0x0000001000077202 */ /* 0x000fe20000000f00 */
[----:B------:R0:W-:Y:S01]  /*0180*/  STL.64 [R1], R8 ;  /* 0x0000000801007387 */ /* 0x0001e20000100a00 */
[----:B--2---:R-:W-:Y:S01]  /*0190*/  IMAD.U32 R4, RZ, RZ, UR4 ;  /* 0x00000004ff047e24 */ /* 0x004fe2000f8e00ff */
[----:B0-----:R-:W-:-:S07]  /*01a0*/  MOV R5, UR5 ;  /* 0x0000000500057c02 */ /* 0x001fce0008000f00 */
[----:B------:R-:W-:-:S07]  /*01b0*/  LEPC R20, `(.L_x_1) ;  /* 0x000000001014794e */ /* 0x000fce0000000000 */
[----:B-1----:R-:W-:Y:S05]  /*01c0*/  CALL.ABS.NOINC R10 ;  /* 0x000000000a007343 */ /* 0x002fea0003c00000 */
.L_x_1:
[----:B------:R-:W-:Y:S01]  /*01d0*/  IMAD.MOV.U32 R0, RZ, RZ, 0x6 ;  /* 0x00000006ff007424 */ /* 0x000fe200078e00ff */
[----:B------:R0:W1:Y:S01]  /*01e0*/  LDC.64 R8, c[0x4][R2] ;  /* 0x0100000002087b82 */ /* 0x0000620000000a00 */
[----:B------:R-:W2:Y:S01]  /*01f0*/  LDCU.64 UR4, c[0x4][0x18] ;  /* 0x01000300ff0477ac */ /* 0x000ea20008000a00 */
[----:B------:R-:W-:Y:S01]  /*0200*/  MOV R6, R17 ;  /* 0x0000001100067202 */ /* 0x000fe20000000f00 */
[----:B------:R-:W-:Y:S01]  /*0210*/  IMAD.MOV.U32 R7, RZ, RZ, R16 ;  /* 0x000000ffff077224 */ /* 0x000fe200078e0010 */
[----:B------:R0:W-:Y:S01]  /*0220*/  STL [R1], R0 ;  /* 0x0000000001007387 */ /* 0x0001e20000100800 */
[----:B--2---:R-:W-:Y:S01]  /*0230*/  MOV R4, UR4 ;  /* 0x0000000400047c02 */ /* 0x004fe20008000f00 */
[----:B0-----:R-:W-:-:S07]  /*0240*/  IMAD.U32 R5, RZ, RZ, UR5 ;  /* 0x00000005ff057e24 */ /* 0x001fce000f8e00ff */
[----:B------:R-:W-:-:S07]  /*0250*/  LEPC R20, `(.L_x_2) ;  /* 0x000000001014794e */ /* 0x000fce0000000000 */
[----:B-1----:R-:W-:Y:S05]  /*0260*/  CALL.ABS.NOINC R8 ;  /* 0x0000000008007343 */ /* 0x002fea0003c00000 */
.L_x_2:
[----:B------:R-:W-:Y:S01]  /*0270*/  HFMA2 R0, -RZ, RZ, 0, 8.94069671630859375e-07 ;  /* 0x0000000fff007431 */ /* 0x000fe200000001ff */
[----:B------:R-:W0:Y:S01]  /*0280*/  LDC.64 R2, c[0x4][R2] ;  /* 0x0100000002027b82 */ /* 0x000e220000000a00 */
[----:B------:R-:W1:Y:S01]  /*0290*/  LDCU.64 UR4, c[0x4][0x20] ;  /* 0x01000400ff0477ac */ /* 0x000e620008000a00 */
[----:B------:R-:W-:Y:S01]  /*02a0*/  IMAD.MOV.U32 R6, RZ, RZ, R17 ;  /* 0x000000ffff067224 */ /* 0x000fe200078e0011 */
[----:B------:R-:W-:Y:S01]  /*02b0*/  MOV R7, R16 ;  /* 0x0000001000077202 */ /* 0x000fe20000000f00 */
[----:B------:R2:W-:Y:S01]  /*02c0*/  STL [R1], R0 ;  /* 0x0000000001007387 */ /* 0x0005e20000100800 */
[----:B-1----:R-:W-:Y:S01]  /*02d0*/  IMAD.U32 R4, RZ, RZ, UR4 ;  /* 0x00000004ff047e24 */ /* 0x002fe2000f8e00ff */
[----:B--2---:R-:W-:-:S07]  /*02e0*/  MOV R5, UR5 ;  /* 0x0000000500057c02 */ /* 0x004fce0008000f00 */
[----:B------:R-:W-:-:S07]  /*02f0*/  LEPC R20, `(.L_x_3) ;  /* 0x000000001014794e */ /* 0x000fce0000000000 */
[----:B0-----:R-:W-:Y:S05]  /*0300*/  CALL.ABS.NOINC R2 ;  /* 0x0000000002007343 */ /* 0x001fea0003c00000 */
.L_x_3:
[----:B------:R-:W-:Y:S05]  /*0310*/  EXIT ;  /* 0x000000000000794d */ /* 0x000fea0003800000 */
.L_x_4:
[----:B------:R-:W-:-:S00]  /*0320*/  BRA `(.L_x_4) ;  /* 0xfffffffc00fc7947 */ /* 0x000fc0000383ffff */
[----:B------:R-:W-:-:S00]  /*0330*/  NOP ;  /* 0x0000000000007918 */ /* 0x000fc00000000000 */
        /* <DEDUP_REMOVED lines=12> */
.L_x_5:


//--------------------- .nv.global.init           --------------------------
	.section	.nv.global.init,"aw",@progbits
.nv.global.init:
	.type		$str,@object
	.size		$str,($str$1 - $str)
$str:
        /*0000*/ 	.byte	0x46, 0x50, 0x33, 0x32, 0x20, 0x65, 0x70, 0x73, 0x69, 0x6c, 0x6f, 0x6e, 0x3a, 0x20, 0x25, 0x65
        /*0010*/ 	.byte	0x0a, 0x00
	.type		$str$1,@object
	.size		$str$1,($str$2 - $str$1)
$str$1:
        /*0012*/ 	.byte	0x46, 0x50, 0x36, 0x34, 0x20, 0x65, 0x70, 0x73, 0x69, 0x6c, 0x6f, 0x6e, 0x3a, 0x20, 0x25, 0x65
        /*0022*/ 	.byte	0x0a, 0x00
	.type		$str$2,@object
	.size		$str$2,($str$3 - $str$2)
$str$2:
        /*0024*/ 	.byte	0x46, 0x50, 0x33, 0x32, 0x20, 0x73, 0x69, 0x67, 0x6e, 0x69, 0x66, 0x69, 0x63, 0x61, 0x6e, 0x74
        /*0034*/ 	.byte	0x20, 0x64, 0x65, 0x63, 0x69, 0x6d, 0x61, 0x6c, 0x73, 0x3a, 0x20, 0x25, 0x64, 0x0a, 0x00
	.type		$str$3,@object
	.size		$str$3,(.L_3 - $str$3)
$str$3:
        /*0043*/ 	.byte	0x46, 0x50, 0x36, 0x34, 0x20, 0x73, 0x69, 0x67, 0x6e, 0x69, 0x66, 0x69, 0x63, 0x61, 0x6e, 0x74
        /*0053*/ 	.byte	0x20, 0x64, 0x65, 0x63, 0x69, 0x6d, 0x61, 0x6c, 0x73, 0x3a, 0x20, 0x25, 0x64, 0x0a, 0x00
.L_3:


//--------------------- .nv.shared.reserved.0     --------------------------
	.section	.nv.shared.reserved.0,"aw",@nobits
	.weak		__nv_reservedSMEM_offset_0_alias
	.size		__nv_reservedSMEM_offset_0_alias, 0, 64
	.other		__nv_reservedSMEM_offset_0_alias,@"STO_CUDA_RESERVED_SHARED STV_DEFAULT"
__nv_reservedSMEM_offset_0_alias:
	.zero		0
	.zero		64


//--------------------- .nv.constant0._Z13check_epsilonv --------------------------
	.section	.nv.constant0._Z13check_epsilonv,"a",@progbits
	.sectionflags	@""
	.align	4
.nv.constant0._Z13check_epsilonv:
	.zero		896


//--------------------- SYMBOLS --------------------------

	.type		.nv.reservedSmem.offset0,@object
	.size		.nv.reservedSmem.offset0,0x4
	.type		vprintf,@function
